	.headerflags	@"EF_CUDA_TEXMODE_UNIFIED EF_CUDA_64BIT_ADDRESS EF_CUDA_SM86 EF_CUDA_VIRTUAL_SM(EF_CUDA_SM86)"
	.elftype	@"ET_EXEC"


//--------------------- .nv.info                  --------------------------
	.section	.nv.info,"",@"SHT_CUDA_INFO"
	.align	4


	//----- nvinfo : EIATTR_REGCOUNT
	.align		4
        /*0000*/ 	.byte	0x04, 0x2f
        /*0002*/ 	.short	(.L_2 - .L_1)
	.align		4
.L_1:
        /*0004*/ 	.word	index@(triton_red_fused__to_copy_add_mean_mul_pow_rsqrt_13)
        /*0008*/ 	.word	0x00000024


	//----- nvinfo : EIATTR_MIN_STACK_SIZE
	.align		4
.L_2:
        /*000c*/ 	.byte	0x04, 0x12
        /*000e*/ 	.short	(.L_4 - .L_3)
	.align		4
.L_3:
        /*0010*/ 	.word	index@(triton_red_fused__to_copy_add_mean_mul_pow_rsqrt_13)
        /*0014*/ 	.word	0x00000000


	//----- nvinfo : EIATTR_FRAME_SIZE
	.align		4
.L_4:
        /*0018*/ 	.byte	0x04, 0x11
        /*001a*/ 	.short	(.L_6 - .L_5)
	.align		4
.L_5:
        /*001c*/ 	.word	index@(triton_red_fused__to_copy_add_mean_mul_pow_rsqrt_13)
        /*0020*/ 	.word	0x00000000


	//----- nvinfo : EIATTR_MIN_STACK_SIZE
	.align		4
.L_6:
        /*0024*/ 	.byte	0x04, 0x12
        /*0026*/ 	.short	(.L_8 - .L_7)
	.align		4
.L_7:
        /*0028*/ 	.word	index@(triton_red_fused__to_copy_add_mean_mul_pow_rsqrt_13)
        /*002c*/ 	.word	0x00000000
.L_8:


//--------------------- .nv.info.triton_red_fused__to_copy_add_mean_mul_pow_rsqrt_13 --------------------------
	.section	.nv.info.triton_red_fused__to_copy_add_mean_mul_pow_rsqrt_13,"",@"SHT_CUDA_INFO"
	.sectionflags	@""
	.align	4


	//----- nvinfo : EIATTR_CUDA_API_VERSION
	.align		4
        /*0000*/ 	.byte	0x04, 0x37
        /*0002*/ 	.short	(.L_10 - .L_9)
.L_9:
        /*0004*/ 	.word	0x0000007c


	//----- nvinfo : EIATTR_SW2861232_WAR
	.align		4
.L_10:
        /*0008*/ 	.byte	0x01, 0x35
	.zero		2


	//----- nvinfo : EIATTR_PARAM_CBANK
	.align		4
        /*000c*/ 	.byte	0x04, 0x0a
        /*000e*/ 	.short	(.L_12 - .L_11)
	.align		4
.L_11:
        /*0010*/ 	.word	index@(.nv.constant0.triton_red_fused__to_copy_add_mean_mul_pow_rsqrt_13)
        /*0014*/ 	.short	0x0160
        /*0016*/ 	.short	0x0028


	//----- nvinfo : EIATTR_CBANK_PARAM_SIZE
	.align		4
.L_12:
        /*0018*/ 	.byte	0x03, 0x19
        /*001a*/ 	.short	0x0028


	//----- nvinfo : EIATTR_KPARAM_INFO
	.align		4
        /*001c*/ 	.byte	0x04, 0x17
        /*001e*/ 	.short	(.L_14 - .L_13)
.L_13:
        /*0020*/ 	.word	0x00000000
        /*0024*/ 	.short	0x0005
        /*0026*/ 	.short	0x0020
        /*0028*/ 	.byte	0x00, 0xf4, 0x21, 0x00


	//----- nvinfo : EIATTR_KPARAM_INFO
	.align		4
.L_14:
        /*002c*/ 	.byte	0x04, 0x17
        /*002e*/ 	.short	(.L_16 - .L_15)
.L_15:
        /*0030*/ 	.word	0x00000000
        /*0034*/ 	.short	0x0004
        /*0036*/ 	.short	0x001c
        /*0038*/ 	.byte	0x00, 0xf0, 0x11, 0x00


	//----- nvinfo : EIATTR_KPARAM_INFO
	.align		4
.L_16:
        /*003c*/ 	.byte	0x04, 0x17
        /*003e*/ 	.short	(.L_18 - .L_17)
.L_17:
        /*0040*/ 	.word	0x00000000
        /*0044*/ 	.short	0x0003
        /*0046*/ 	.short	0x0018
        /*0048*/ 	.byte	0x00, 0xf0, 0x11, 0x00


	//----- nvinfo : EIATTR_KPARAM_INFO
	.align		4
.L_18:
        /*004c*/ 	.byte	0x04, 0x17
        /*004e*/ 	.short	(.L_20 - .L_19)
.L_19:
        /*0050*/ 	.word	0x00000000
        /*0054*/ 	.short	0x0002
        /*0056*/ 	.short	0x0010
        /*0058*/ 	.byte	0x00, 0xf4, 0x21, 0x00


	//----- nvinfo : EIATTR_KPARAM_INFO
	.align		4
.L_20:
        /*005c*/ 	.byte	0x04, 0x17
        /*005e*/ 	.short	(.L_22 - .L_21)
.L_21:
        /*0060*/ 	.word	0x00000000
        /*0064*/ 	.short	0x0001
        /*0066*/ 	.short	0x0008
        /*0068*/ 	.byte	0x00, 0xf4, 0x21, 0x00


	//----- nvinfo : EIATTR_KPARAM_INFO
	.align		4
.L_22:
        /*006c*/ 	.byte	0x04, 0x17
        /*006e*/ 	.short	(.L_24 - .L_23)
.L_23:
        /*0070*/ 	.word	0x00000000
        /*0074*/ 	.short	0x0000
        /*0076*/ 	.short	0x0000
        /*0078*/ 	.byte	0x00, 0xf4, 0x21, 0x00


	//----- nvinfo : EIATTR_MAXREG_COUNT
	.align		4
.L_24:
        /*007c*/ 	.byte	0x03, 0x1b
        /*007e*/ 	.short	0x0080


	//----- nvinfo : EIATTR_COOP_GROUP_MASK_REGIDS
	.align		4
        /*0080*/ 	.byte	0x04, 0x29
        /*0082*/ 	.short	(.L_26 - .L_25)


	//   ....[0]....
.L_25:
        /*0084*/ 	.word	0xffffffff


	//   ....[1]....
        /*0088*/ 	.word	0xffffffff


	//   ....[2]....
        /*008c*/ 	.word	0xffffffff


	//   ....[3]....
        /*0090*/ 	.word	0xffffffff


	//   ....[4]....
        /*0094*/ 	.word	0xffffffff


	//   ....[5]....
        /*0098*/ 	.word	0xffffffff


	//----- nvinfo : EIATTR_COOP_GROUP_INSTR_OFFSETS
	.align		4
.L_26:
        /*009c*/ 	.byte	0x04, 0x28
        /*009e*/ 	.short	(.L_28 - .L_27)


	//   ....[0]....
.L_27:
        /*00a0*/ 	.word	0x00000570


	//   ....[1]....
        /*00a4*/ 	.word	0x00000590


	//   ....[2]....
        /*00a8*/ 	.word	0x000005b0


	//   ....[3]....
        /*00ac*/ 	.word	0x000005e0


	//   ....[4]....
        /*00b0*/ 	.word	0x00000600


	//   ....[5]....
        /*00b4*/ 	.word	0x00000670


	//----- nvinfo : EIATTR_EXIT_INSTR_OFFSETS
	.align		4
.L_28:
        /*00b8*/ 	.byte	0x04, 0x1c
        /*00ba*/ 	.short	(.L_30 - .L_29)


	//   ....[0]....
.L_29:
        /*00bc*/ 	.word	0x00000bd0


	//----- nvinfo : EIATTR_REQNTID
	.align		4
.L_30:
        /*00c0*/ 	.byte	0x04, 0x10
        /*00c2*/ 	.short	(.L_32 - .L_31)
.L_31:
        /*00c4*/ 	.word	0x00000200
        /*00c8*/ 	.word	0x00000001
        /*00cc*/ 	.word	0x00000001
.L_32:


//--------------------- .nv.callgraph             --------------------------
	.section	.nv.callgraph,"",@"SHT_CUDA_CALLGRAPH"
	.align	4
	.sectionentsize	8
	.align		4
        /*0000*/ 	.word	0x00000000
	.align		4
        /*0004*/ 	.word	0xffffffff
	.align		4
        /*0008*/ 	.word	0x00000000
	.align		4
        /*000c*/ 	.word	0xfffffffe
	.align		4
        /*0010*/ 	.word	0x00000000
	.align		4
        /*0014*/ 	.word	0xfffffffd
	.align		4
        /*0018*/ 	.word	0x00000000
	.align		4
        /*001c*/ 	.word	0xfffffffc


//--------------------- .nv.rel.action            --------------------------
	.section	.nv.rel.action,"",@"SHT_CUDA_RELOCINFO"
	.align	8
	.sectionentsize	8
        /*0000*/ 	.byte	0x73, 0x00, 0x00, 0x00, 0x00, 0x00, 0x00, 0x00, 0x00, 0x00, 0x00, 0x11, 0x25, 0x00, 0x05, 0x36


//--------------------- .nv.constant4             --------------------------
	.section	.nv.constant4,"a",@progbits
	.align	8
	.align		8
.nv.constant4:
        /*0000*/ 	.dword	_$_str


//--------------------- .nv.constant0.triton_red_fused__to_copy_add_mean_mul_pow_rsqrt_13 --------------------------
	.section	.nv.constant0.triton_red_fused__to_copy_add_mean_mul_pow_rsqrt_13,"a",@progbits
	.sectionflags	@""
	.align	4
.nv.constant0.triton_red_fused__to_copy_add_mean_mul_pow_rsqrt_13:
	.zero		392


//--------------------- .text.triton_red_fused__to_copy_add_mean_mul_pow_rsqrt_13 --------------------------
	.section	.text.triton_red_fused__to_copy_add_mean_mul_pow_rsqrt_13,"ax",@progbits
	.sectionflags	@"SHF_BARRIERS=1"
	.sectioninfo	@"SHI_REGISTERS=36"
	.align	128
        .global         triton_red_fused__to_copy_add_mean_mul_pow_rsqrt_13
        .type           triton_red_fused__to_copy_add_mean_mul_pow_rsqrt_13,@function
        .size           triton_red_fused__to_copy_add_mean_mul_pow_rsqrt_13,(.L_x_3 - triton_red_fused__to_copy_add_mean_mul_pow_rsqrt_13)
        .other          triton_red_fused__to_copy_add_mean_mul_pow_rsqrt_13,@"STO_CUDA_ENTRY STV_DEFAULT"
triton_red_fused__to_copy_add_mean_mul_pow_rsqrt_13:
.text.triton_red_fused__to_copy_add_mean_mul_pow_rsqrt_13:
[----:B------:R-:W-:Y:S02]  /*0000*/  MOV R1, c[0x0][0x28] ;  /* 0x00000a0000017a02 */ /* 0x000fe40000000f00 */
[----:B------:R-:W0:Y:S01]  /*0010*/  S2R R20, SR_TID.X ;  /* 0x0000000000147919 */ /* 0x000e220000002100 */
[----:B------:R-:W1:Y:S01]  /*0020*/  S2UR UR4, SR_CTAID.X ;  /* 0x00000000000479c3 */ /* 0x000e620000002500 */
[----:B------:R-:W-:Y:S01]  /*0030*/  MOV R22, RZ ;  /* 0x000000ff00167202 */ /* 0x000fe20000000f00 */
[----:B------:R-:W-:Y:S01]  /*0040*/  IMAD.MOV.U32 R23, RZ, RZ, -0x200 ;  /* 0xfffffe00ff177424 */ /* 0x000fe200078e00ff */
[----:B------:R-:W-:Y:S01]  /*0050*/  MOV R25, RZ ;  /* 0x000000ff00197202 */ /* 0x000fe20000000f00 */
[----:B------:R-:W-:Y:S01]  /*0060*/  CS2R R18, SRZ ;  /* 0x0000000000127805 */ /* 0x000fe2000001ff00 */
[----:B------:R-:W-:Y:S01]  /*0070*/  CS2R R16, SRZ ;  /* 0x0000000000107805 */ /* 0x000fe2000001ff00 */
[----:B------:R-:W-:Y:S01]  /*0080*/  IMAD.MOV.U32 R15, RZ, RZ, RZ ;  /* 0x000000ffff0f7224 */ /* 0x000fe200078e00ff */
[----:B------:R-:W-:Y:S02]  /*0090*/  MOV R3, RZ ;  /* 0x000000ff00037202 */ /* 0x000fe40000000f00 */
[----:B0-----:R-:W-:Y:S01]  /*00a0*/  SHF.R.U32.HI R21, RZ, 0x6, R20 ;  /* 0x00000006ff157819 */ /* 0x001fe20000011614 */
[----:B-1----:R-:W-:Y:S01]  /*00b0*/  USHF.L.U32 UR4, UR4, 0x3, URZ ;  /* 0x0000000304047899 */ /* 0x002fe2000800063f */
[----:B------:R-:W-:-:S02]  /*00c0*/  SHF.L.U32 R2, R20, 0x3, RZ ;  /* 0x0000000314027819 */ /* 0x000fc400000006ff */
[----:B------:R-:W-:Y:S02]  /*00d0*/  SGXT.U32 R21, R21, 0x3 ;  /* 0x000000031515781a */ /* 0x000fe40000000000 */
[----:B------:R-:W-:Y:S02]  /*00e0*/  LOP3.LUT R2, R2, 0x1f8, RZ, 0xc0, !PT ;  /* 0x000001f802027812 */ /* 0x000fe400078ec0ff */
[----:B------:R-:W-:Y:S01]  /*00f0*/  LOP3.LUT R5, R21, UR4, RZ, 0xfc, !PT ;  /* 0x0000000415057c12 */ /* 0x000fe2000f8efcff */
[----:B------:R-:W-:-:S03]  /*0100*/  ULDC.64 UR4, c[0x0][0x118] ;  /* 0x0000460000047ab9 */ /* 0x000fc60000000a00 */
[C---:B------:R-:W-:Y:S02]  /*0110*/  ISETP.GE.AND P1, PT, R5.reuse, 0x200, PT ;  /* 0x000002000500780c */ /* 0x040fe40003f26270 */
[----:B------:R-:W-:Y:S02]  /*0120*/  LEA R0, R5, R2, 0xc ;  /* 0x0000000205007211 */ /* 0x000fe400078e60ff */
.L_x_0:
[----:B------:R-:W-:Y:S01]  /*0130*/  IADD3 R23, R23, 0x200, RZ ;  /* 0x0000020017177810 */ /* 0x000fe20007ffe0ff */
[----:B------:R-:W-:Y:S01]  /*0140*/  IMAD.MOV.U32 R14, RZ, RZ, 0x2 ;  /* 0x00000002ff0e7424 */ /* 0x000fe200078e00ff */
[----:B------:R-:W-:Y:S01]  /*0150*/  CS2R R4, SRZ ;  /* 0x0000000000047805 */ /* 0x000fe2000001ff00 */
[----:B------:R-:W-:Y:S01]  /*0160*/  CS2R R6, SRZ ;  /* 0x0000000000067805 */ /* 0x000fe2000001ff00 */
[----:B------:R-:W-:Y:S01]  /*0170*/  LOP3.LUT R13, R0, R23, RZ, 0xfc, !PT ;  /* 0x00000017000d7212 */ /* 0x000fe200078efcff */
[----:B------:R-:W-:Y:S01]  /*0180*/  CS2R R8, SRZ ;  /* 0x0000000000087805 */ /* 0x000fe2000001ff00 */
[----:B------:R-:W-:-:S03]  /*0190*/  CS2R R10, SRZ ;  /* 0x00000000000a7805 */ /* 0x000fc6000001ff00 */
[----:B------:R-:W-:-:S04]  /*01a0*/  IMAD.WIDE R28, R13, R14, c[0x0][0x160] ;  /* 0x000058000d1c7625 */ /* 0x000fc800078e020e */
[----:B------:R-:W-:Y:S01]  /*01b0*/  IMAD.WIDE R12, R13, R14, c[0x0][0x168] ;  /* 0x00005a000d0c7625 */ /* 0x000fe200078e020e */
[----:B------:R-:W2:Y:S04]  /*01c0*/  @!P1 LDG.E.EL.128 R4, [R28.64] ;  /* 0x000000041c049981 */ /* 0x000ea8000c2e1d00 */
[----:B------:R-:W3:Y:S01]  /*01d0*/  @!P1 LDG.E.EL.128 R8, [R12.64] ;  /* 0x000000040c089981 */ /* 0x000ee2000c2e1d00 */
[----:B------:R-:W-:Y:S02]  /*01e0*/  ISETP.GE.U32.AND P0, PT, R23, 0xe00, PT ;  /* 0x00000e001700780c */ /* 0x000fe40003f06070 */
[----:B--2---:R-:W-:Y:S01]  /*01f0*/  PRMT R24, R4, 0x7632, R24 ;  /* 0x0000763204187816 */ /* 0x004fe20000000018 */
[----:B------:R-:W-:Y:S01]  /*0200*/  IMAD.U32 R26, R6, 0x10000, RZ ;  /* 0x00010000061a7824 */ /* 0x000fe200078e00ff */
[----:B------:R-:W-:-:S02]  /*0210*/  SHF.L.U32 R30, R4, 0x10, RZ ;  /* 0x00000010041e7819 */ /* 0x000fc400000006ff */
[----:B------:R-:W-:Y:S01]  /*0220*/  PRMT R4, R5, 0x7632, R4 ;  /* 0x0000763205047816 */ /* 0x000fe20000000004 */
[----:B---3--:R-:W-:Y:S01]  /*0230*/  IMAD.U32 R32, R9, 0x10000, RZ ;  /* 0x0001000009207824 */ /* 0x008fe200078e00ff */
[----:B------:R-:W-:Y:S01]  /*0240*/  SHF.L.U32 R27, R5, 0x10, RZ ;  /* 0x00000010051b7819 */ /* 0x000fe200000006ff */
[----:B------:R-:W-:Y:S01]  /*0250*/  IMAD.U32 R24, R24, 0x10000, RZ ;  /* 0x0001000018187824 */ /* 0x000fe200078e00ff */
[----:B------:R-:W-:Y:S02]  /*0260*/  PRMT R5, R6, 0x7632, R5 ;  /* 0x0000763206057816 */ /* 0x000fe40000000005 */
[----:B------:R-:W-:Y:S02]  /*0270*/  PRMT R12, R9, 0x7632, R12 ;  /* 0x00007632090c7816 */ /* 0x000fe4000000000c */
[C---:B------:R-:W-:Y:S02]  /*0280*/  PRMT R6, R7.reuse, 0x7632, R6 ;  /* 0x0000763207067816 */ /* 0x040fe40000000006 */
[----:B------:R-:W-:-:S02]  /*0290*/  SHF.L.U32 R28, R7, 0x10, RZ ;  /* 0x00000010071c7819 */ /* 0x000fc400000006ff */
[----:B------:R-:W-:Y:S01]  /*02a0*/  PRMT R29, R8, 0x7632, R29 ;  /* 0x00007632081d7816 */ /* 0x000fe2000000001d */
[----:B------:R-:W-:Y:S01]  /*02b0*/  IMAD.U32 R6, R6, 0x10000, RZ ;  /* 0x0001000006067824 */ /* 0x000fe200078e00ff */
[----:B------:R-:W-:Y:S02]  /*02c0*/  SHF.L.U32 R31, R8, 0x10, RZ ;  /* 0x00000010081f7819 */ /* 0x000fe400000006ff */
[C---:B------:R-:W-:Y:S02]  /*02d0*/  SHF.L.U32 R9, R10.reuse, 0x10, RZ ;  /* 0x000000100a097819 */ /* 0x040fe400000006ff */
[----:B------:R-:W-:Y:S01]  /*02e0*/  PRMT R8, R10, 0x7632, R8 ;  /* 0x000076320a087816 */ /* 0x000fe20000000008 */
[----:B------:R-:W-:Y:S01]  /*02f0*/  FADD R31, R30, R31 ;  /* 0x0000001f1e1f7221 */ /* 0x000fe20000000000 */
[C---:B------:R-:W-:Y:S01]  /*0300*/  PRMT R7, R11.reuse, 0x7632, R7 ;  /* 0x000076320b077816 */ /* 0x040fe20000000007 */
[----:B------:R-:W-:Y:S01]  /*0310*/  FADD R26, R26, R9 ;  /* 0x000000091a1a7221 */ /* 0x000fe20000000000 */
[----:B------:R-:W-:Y:S01]  /*0320*/  SHF.L.U32 R11, R11, 0x10, RZ ;  /* 0x000000100b0b7819 */ /* 0x000fe200000006ff */
[----:B------:R-:W-:Y:S01]  /*0330*/  IMAD.U32 R9, R12, 0x10000, RZ ;  /* 0x000100000c097824 */ /* 0x000fe200078e00ff */
[----:B------:R-:W-:Y:S01]  /*0340*/  SHF.L.U32 R29, R29, 0x10, RZ ;  /* 0x000000101d1d7819 */ /* 0x000fe200000006ff */
[----:B------:R-:W-:Y:S01]  /*0350*/  FADD R10, R27, R32 ;  /* 0x000000201b0a7221 */ /* 0x000fe20000000000 */
[----:B------:R-:W-:Y:S01]  /*0360*/  SHF.L.U32 R4, R4, 0x10, RZ ;  /* 0x0000001004047819 */ /* 0x000fe200000006ff */
[----:B------:R-:W-:Y:S01]  /*0370*/  FADD R28, R28, R11 ;  /* 0x0000000b1c1c7221 */ /* 0x000fe20000000000 */
[----:B------:R-:W-:Y:S01]  /*0380*/  SHF.L.U32 R5, R5, 0x10, RZ ;  /* 0x0000001005057819 */ /* 0x000fe200000006ff */
[----:B------:R-:W-:Y:S01]  /*0390*/  FADD R24, R24, R29 ;  /* 0x0000001d18187221 */ /* 0x000fe20000000000 */
[----:B------:R-:W-:Y:S01]  /*03a0*/  SHF.L.U32 R8, R8, 0x10, RZ ;  /* 0x0000001008087819 */ /* 0x000fe200000006ff */
[----:B------:R-:W-:Y:S01]  /*03b0*/  FADD R9, R4, R9 ;  /* 0x0000000904097221 */ /* 0x000fe20000000000 */
[----:B------:R-:W-:Y:S01]  /*03c0*/  SHF.L.U32 R7, R7, 0x10, RZ ;  /* 0x0000001007077819 */ /* 0x000fe200000006ff */
[----:B------:R-:W-:Y:S01]  /*03d0*/  @!P1 FFMA R22, R31, R31, R22 ;  /* 0x0000001f1f169223 */ /* 0x000fe20000000016 */
[----:B------:R-:W-:Y:S01]  /*03e0*/  @!P1 FFMA R19, R10, R10, R19 ;  /* 0x0000000a0a139223 */ /* 0x000fe20000000013 */
[----:B------:R-:W-:Y:S01]  /*03f0*/  FADD R5, R5, R8 ;  /* 0x0000000805057221 */ /* 0x000fe20000000000 */
[----:B------:R-:W-:Y:S01]  /*0400*/  @!P1 FFMA R17, R26, R26, R17 ;  /* 0x0000001a1a119223 */ /* 0x000fe20000000011 */
[----:B------:R-:W-:Y:S01]  /*0410*/  FADD R6, R6, R7 ;  /* 0x0000000706067221 */ /* 0x000fe20000000000 */
[----:B------:R-:W-:Y:S01]  /*0420*/  @!P1 FFMA R15, R28, R28, R15 ;  /* 0x0000001c1c0f9223 */ /* 0x000fe2000000000f */
[----:B------:R-:W-:Y:S01]  /*0430*/  @!P1 FFMA R25, R24, R24, R25 ;  /* 0x0000001818199223 */ /* 0x000fe20000000019 */
[----:B------:R-:W-:Y:S01]  /*0440*/  @!P1 FFMA R18, R9, R9, R18 ;  /* 0x0000000909129223 */ /* 0x000fe20000000012 */
[----:B------:R-:W-:Y:S01]  /*0450*/  @!P1 FFMA R16, R5, R5, R16 ;  /* 0x0000000505109223 */ /* 0x000fe20000000010 */
[----:B------:R-:W-:Y:S01]  /*0460*/  @!P1 FFMA R3, R6, R6, R3 ;  /* 0x0000000606039223 */ /* 0x000fe20000000003 */
[----:B------:R-:W-:Y:S05]  /*0470*/  @!P0 BRA `(.L_x_0) ;  /* 0xfffffcb000008947 */ /* 0x000fea000383ffff */
[----:B------:R-:W-:Y:S01]  /*0480*/  FADD R22, R22, R25 ;  /* 0x0000001916167221 */ /* 0x000fe20000000000 */
[----:B------:R-:W-:-:S02]  /*0490*/  LOP3.LUT P0, RZ, R20, 0x1f, RZ, 0xc0, !PT ;  /* 0x0000001f14ff7812 */ /* 0x000fc4000780c0ff */
[----:B------:R-:W-:Y:S01]  /*04a0*/  SHF.R.U32.HI R8, RZ, 0x3, R20 ;  /* 0x00000003ff087819 */ /* 0x000fe20000011614 */
[----:B------:R-:W-:Y:S01]  /*04b0*/  FADD R19, R19, R22 ;  /* 0x0000001613137221 */ /* 0x000fe20000000000 */
[----:B------:R-:W-:Y:S01]  /*04c0*/  SHF.L.U32 R9, R21, 0x3, RZ ;  /* 0x0000000315097819 */ /* 0x000fe200000006ff */
[----:B------:R-:W-:Y:S01]  /*04d0*/  IMAD.MOV.U32 R22, RZ, RZ, 0x39800000 ;  /* 0x39800000ff167424 */ /* 0x000fe200078e00ff */
[----:B------:R-:W-:Y:S01]  /*04e0*/  ISETP.GE.AND P2, PT, R20, 0x10, PT ;  /* 0x000000101400780c */ /* 0x000fe20003f46270 */
[----:B------:R-:W-:Y:S01]  /*04f0*/  FADD R18, R18, R19 ;  /* 0x0000001312127221 */ /* 0x000fe20000000000 */
[----:B------:R-:W-:Y:S02]  /*0500*/  LOP3.LUT R8, R9, 0x4, R8, 0xf8, !PT ;  /* 0x0000000409087812 */ /* 0x000fe400078ef808 */
[----:B------:R-:W-:Y:S01]  /*0510*/  MOV R23, 0xfffffe00 ;  /* 0xfffffe0000177802 */ /* 0x000fe20000000f00 */
[----:B------:R-:W-:Y:S01]  /*0520*/  FADD R17, R17, R18 ;  /* 0x0000001211117221 */ /* 0x000fe20000000000 */
[----:B------:R-:W-:-:S03]  /*0530*/  MOV R26, 0xffffffff ;  /* 0xffffffff001a7802 */ /* 0x000fc60000000f00 */
[----:B------:R-:W-:-:S04]  /*0540*/  FADD R16, R16, R17 ;  /* 0x0000001110107221 */ /* 0x000fc80000000000 */
[----:B------:R-:W-:-:S04]  /*0550*/  FADD R16, R15, R16 ;  /* 0x000000100f107221 */ /* 0x000fc80000000000 */
[----:B------:R-:W-:-:S05]  /*0560*/  FADD R16, R3, R16 ;  /* 0x0000001003107221 */ /* 0x000fca0000000000 */
[----:B------:R-:W0:Y:S02]  /*0570*/  SHFL.BFLY PT, R3, R16, 0x10, 0x1f ;  /* 0x0e001f0010037f89 */ /* 0x000e2400000e0000 */
[----:B0-----:R-:W-:-:S05]  /*0580*/  FADD R3, R16, R3 ;  /* 0x0000000310037221 */ /* 0x001fca0000000000 */
[----:B------:R-:W0:Y:S02]  /*0590*/  SHFL.BFLY PT, R4, R3, 0x8, 0x1f ;  /* 0x0d001f0003047f89 */ /* 0x000e2400000e0000 */
[----:B0-----:R-:W-:-:S05]  /*05a0*/  FADD R4, R3, R4 ;  /* 0x0000000403047221 */ /* 0x001fca0000000000 */
[----:B------:R-:W0:Y:S02]  /*05b0*/  SHFL.BFLY PT, R5, R4, 0x4, 0x1f ;  /* 0x0c801f0004057f89 */ /* 0x000e2400000e0000 */
[----:B0-----:R-:W-:Y:S01]  /*05c0*/  FADD R5, R4, R5 ;  /* 0x0000000504057221 */ /* 0x001fe20000000000 */
[----:B------:R-:W-:-:S04]  /*05d0*/  LOP3.LUT R4, R20, 0x1, RZ, 0xc0, !PT ;  /* 0x0000000114047812 */ /* 0x000fc800078ec0ff */
[----:B------:R-:W0:Y:S02]  /*05e0*/  SHFL.BFLY PT, R6, R5, 0x2, 0x1f ;  /* 0x0c401f0005067f89 */ /* 0x000e2400000e0000 */
[----:B0-----:R-:W-:-:S05]  /*05f0*/  FADD R6, R5, R6 ;  /* 0x0000000605067221 */ /* 0x001fca0000000000 */
[----:B------:R-:W0:Y:S02]  /*0600*/  SHFL.BFLY PT, R7, R6, 0x1, 0x1f ;  /* 0x0c201f0006077f89 */ /* 0x000e2400000e0000 */
[----:B0-----:R-:W-:-:S05]  /*0610*/  FADD R7, R6, R7 ;  /* 0x0000000706077221 */ /* 0x001fca0000000000 */
[----:B------:R-:W-:Y:S04]  /*0620*/  @!P0 STS [R8], R7 ;  /* 0x0000000708008388 */ /* 0x000fe80000000800 */
[----:B------:R-:W-:Y:S01]  /*0630*/  BAR.SYNC.DEFER_BLOCKING 0x0 ;  /* 0x0000000000007b1d */ /* 0x000fe20000010000 */
[----:B------:R-:W-:-:S04]  /*0640*/  ISETP.NE.U32.AND P0, PT, R4, 0x1, PT ;  /* 0x000000010400780c */ /* 0x000fc80003f05070 */
[----:B------:R-:W-:Y:S01]  /*0650*/  ISETP.LT.AND P0, PT, R20, 0x10, P0 ;  /* 0x000000101400780c */ /* 0x000fe20000701270 */
[----:B------:R-:W0:Y:S04]  /*0660*/  @!P2 LDS R10, [R20.X4] ;  /* 0x00000000140aa984 */ /* 0x000e280000004800 */
[----:B0-----:R-:W0:Y:S02]  /*0670*/  SHFL.BFLY PT, R3, R10, 0x1, 0x1f ;  /* 0x0c201f000a037f89 */ /* 0x001e2400000e0000 */
[----:B0-----:R-:W-:Y:S01]  /*0680*/  FADD R5, R10, R3 ;  /* 0x000000030a057221 */ /* 0x001fe20000000000 */
[----:B------:R-:W-:-:S05]  /*0690*/  LOP3.LUT R3, R20, 0x1ff, RZ, 0xc0, !PT ;  /* 0x000001ff14037812 */ /* 0x000fca00078ec0ff */
[----:B------:R-:W-:Y:S01]  /*06a0*/  @P0 STS [R20.X4], R5 ;  /* 0x0000000514000388 */ /* 0x000fe20000004800 */
[----:B------:R-:W-:-:S03]  /*06b0*/  IMAD.WIDE.U32 R24, R3, R14, c[0x0][0x170] ;  /* 0x00005c0003187625 */ /* 0x000fc600078e000e */
[----:B------:R-:W-:Y:S06]  /*06c0*/  BAR.SYNC.DEFER_BLOCKING 0x0 ;  /* 0x0000000000007b1d */ /* 0x000fec0000010000 */
[----:B------:R-:W0:Y:S02]  /*06d0*/  LDS R21, [R21.X8] ;  /* 0x0000000015157984 */ /* 0x000e240000008800 */
[----:B0-----:R-:W-:-:S06]  /*06e0*/  FFMA R22, R21, R22, 9.9999999747524270788e-07 ;  /* 0x358637bd15167423 */ /* 0x001fcc0000000016 */
[----:B------:R-:W0:Y:S02]  /*06f0*/  MUFU.RSQ R22, R22 ;  /* 0x0000001600167308 */ /* 0x000e240000001400 */
.L_x_1:
[----:B------:R1:W2:Y:S01]  /*0700*/  LDG.E.EL.U16 R12, [R24.64] ;  /* 0x00000004180c7981 */ /* 0x0002a2000c2e1500 */
[----:B------:R-:W-:Y:S01]  /*0710*/  IADD3 R23, P0, R23, 0x200, RZ ;  /* 0x0000020017177810 */ /* 0x000fe20007f1e0ff */
[----:B0-----:R-:W-:-:S03]  /*0720*/  IMAD.MOV.U32 R21, RZ, RZ, 0x2 ;  /* 0x00000002ff157424 */ /* 0x001fc600078e00ff */
[----:B------:R-:W-:Y:S01]  /*0730*/  LOP3.LUT R20, R0, R23, RZ, 0xfc, !PT ;  /* 0x0000001700147212 */ /* 0x000fe200078efcff */
[----:B------:R-:W-:Y:S01]  /*0740*/  CS2R R4, SRZ ;  /* 0x0000000000047805 */ /* 0x000fe2000001ff00 */
[----:B------:R-:W-:Y:S01]  /*0750*/  CS2R R6, SRZ ;  /* 0x0000000000067805 */ /* 0x000fe2000001ff00 */
[----:B------:R-:W-:Y:S01]  /*0760*/  CS2R R8, SRZ ;  /* 0x0000000000087805 */ /* 0x000fe2000001ff00 */
[----:B------:R-:W-:Y:S01]  /*0770*/  CS2R R10, SRZ ;  /* 0x00000000000a7805 */ /* 0x000fe2000001ff00 */
[----:B------:R-:W-:-:S04]  /*0780*/  IMAD.WIDE R16, R20, R21, c[0x0][0x168] ;  /* 0x00005a0014107625 */ /* 0x000fc800078e0215 */
[----:B------:R-:W-:Y:S01]  /*0790*/  IMAD.WIDE R20, R20, R21, c[0x0][0x160] ;  /* 0x0000580014147625 */ /* 0x000fe200078e0215 */
[----:B------:R-:W3:Y:S04]  /*07a0*/  @!P1 LDG.E.EF.128 R4, [R16.64] ;  /* 0x0000000410049981 */ /* 0x000ee8000c0e1d00 */
[----:B------:R-:W4:Y:S01]  /*07b0*/  @!P1 LDG.E.EF.128 R8, [R20.64] ;  /* 0x0000000414089981 */ /* 0x000f22000c0e1d00 */
[----:B------:R-:W-:Y:S02]  /*07c0*/  IADD3.X R26, RZ, R26, RZ, P0, !PT ;  /* 0x0000001aff1a7210 */ /* 0x000fe400007fe4ff */
[----:B------:R-:W-:-:S04]  /*07d0*/  ISETP.GE.U32.AND P0, PT, R23, 0xe00, PT ;  /* 0x00000e001700780c */ /* 0x000fc80003f06070 */
[----:B------:R-:W-:Y:S02]  /*07e0*/  ISETP.GE.U32.AND.EX P0, PT, R26, RZ, PT, P0 ;  /* 0x000000ff1a00720c */ /* 0x000fe40003f06100 */
[----:B-1----:R-:W-:-:S04]  /*07f0*/  IADD3 R24, P2, R24, 0x400, RZ ;  /* 0x0000040018187810 */ /* 0x002fc80007f5e0ff */
[----:B------:R-:W-:Y:S01]  /*0800*/  IADD3.X R25, RZ, R25, RZ, P2, !PT ;  /* 0x00000019ff197210 */ /* 0x000fe200017fe4ff */
[----:B------:R-:W-:Y:S01]  /*0810*/  BAR.SYNC.DEFER_BLOCKING 0x0 ;  /* 0x0000000000007b1d */ /* 0x000fe20000010000 */
[----:B--2---:R-:W-:-:S05]  /*0820*/  SHF.L.U32 R30, R12, 0x10, RZ ;  /* 0x000000100c1e7819 */ /* 0x004fca00000006ff */
[----:B------:R1:W-:Y:S04]  /*0830*/  STS [R3.X4], R30 ;  /* 0x0000001e03007388 */ /* 0x0003e80000004800 */
[----:B------:R-:W-:Y:S01]  /*0840*/  BAR.SYNC.DEFER_BLOCKING 0x0 ;  /* 0x0000000000007b1d */ /* 0x000fe20000010000 */
[----:B---3--:R-:W-:Y:S01]  /*0850*/  SHF.L.U32 R18, R4, 0x10, RZ ;  /* 0x0000001004127819 */ /* 0x008fe200000006ff */
[----:B----4-:R-:W-:-:S04]  /*0860*/  IMAD.U32 R27, R8, 0x10000, RZ ;  /* 0x00010000081b7824 */ /* 0x010fc800078e00ff */
[----:B------:R-:W-:Y:S01]  /*0870*/  FADD R27, R27, R18 ;  /* 0x000000121b1b7221 */ /* 0x000fe20000000000 */
[----:B------:R-:W2:Y:S04]  /*0880*/  LDS.128 R12, [R2.X4] ;  /* 0x00000000020c7984 */ /* 0x000ea80000004c00 */
[----:B------:R-:W3:Y:S01]  /*0890*/  LDS.128 R16, [R2.X4+0x10] ;  /* 0x0000100002107984 */ /* 0x000ee20000004c00 */
[----:B-1----:R-:W-:Y:S01]  /*08a0*/  SHF.L.U32 R30, R10, 0x10, RZ ;  /* 0x000000100a1e7819 */ /* 0x002fe200000006ff */
[----:B------:R-:W-:Y:S01]  /*08b0*/  IMAD.U32 R31, R6, 0x10000, RZ ;  /* 0x00010000061f7824 */ /* 0x000fe200078e00ff */
[----:B------:R-:W-:Y:S02]  /*08c0*/  SHF.L.U32 R29, R9, 0x10, RZ ;  /* 0x00000010091d7819 */ /* 0x000fe400000006ff */
[----:B------:R-:W-:-:S02]  /*08d0*/  PRMT R9, R4, 0x7632, R9 ;  /* 0x0000763204097816 */ /* 0x000fc40000000009 */
[C---:B------:R-:W-:Y:S02]  /*08e0*/  SHF.L.U32 R28, R5.reuse, 0x10, RZ ;  /* 0x00000010051c7819 */ /* 0x040fe400000006ff */
[----:B------:R-:W-:Y:S01]  /*08f0*/  PRMT R4, R5, 0x7632, R4 ;  /* 0x0000763205047816 */ /* 0x000fe20000000004 */
[--C-:B------:R-:W-:Y:S01]  /*0900*/  FADD R5, R30, R31.reuse ;  /* 0x0000001f1e057221 */ /* 0x100fe20000000000 */
[----:B------:R-:W-:Y:S02]  /*0910*/  PRMT R30, R8, 0x7632, R30 ;  /* 0x00007632081e7816 */ /* 0x000fe4000000001e */
[----:B------:R-:W-:Y:S01]  /*0920*/  PRMT R32, R6, 0x7632, R32 ;  /* 0x0000763206207816 */ /* 0x000fe20000000020 */
[----:B------:R-:W-:Y:S01]  /*0930*/  FADD R29, R29, R28 ;  /* 0x0000001c1d1d7221 */ /* 0x000fe20000000000 */
[----:B------:R-:W-:Y:S01]  /*0940*/  PRMT R31, R9, 0x7632, R31 ;  /* 0x00007632091f7816 */ /* 0x000fe2000000001f */
[----:B------:R-:W-:Y:S01]  /*0950*/  IMAD.U32 R8, R11, 0x10000, RZ ;  /* 0x000100000b087824 */ /* 0x000fe200078e00ff */
[----:B------:R-:W-:-:S02]  /*0960*/  PRMT R10, R10, 0x7632, R10 ;  /* 0x000076320a0a7816 */ /* 0x000fc4000000000a */
[----:B------:R-:W-:Y:S02]  /*0970*/  PRMT R6, R11, 0x7632, R6 ;  /* 0x000076320b067816 */ /* 0x000fe40000000006 */
[----:B------:R-:W-:Y:S02]  /*0980*/  SHF.L.U32 R9, R9, 0x10, RZ ;  /* 0x0000001009097819 */ /* 0x000fe400000006ff */
[----:B------:R-:W-:Y:S02]  /*0990*/  SHF.L.U32 R30, R30, 0x10, RZ ;  /* 0x000000101e1e7819 */ /* 0x000fe400000006ff */
[----:B------:R-:W-:Y:S02]  /*09a0*/  PRMT R28, R7, 0x7632, R28 ;  /* 0x00007632071c7816 */ /* 0x000fe4000000001c */
[----:B------:R-:W-:Y:S01]  /*09b0*/  SHF.L.U32 R11, R4, 0x10, RZ ;  /* 0x00000010040b7819 */ /* 0x000fe200000006ff */
[----:B------:R-:W-:Y:S01]  /*09c0*/  IMAD.U32 R4, R32, 0x10000, RZ ;  /* 0x0001000020047824 */ /* 0x000fe200078e00ff */
[----:B------:R-:W-:Y:S01]  /*09d0*/  SHF.L.U32 R32, R31, 0x10, RZ ;  /* 0x000000101f207819 */ /* 0x000fe200000006ff */
[----:B------:R-:W-:Y:S01]  /*09e0*/  IMAD.U32 R31, R10, 0x10000, RZ ;  /* 0x000100000a1f7824 */ /* 0x000fe200078e00ff */
[----:B------:R-:W-:Y:S01]  /*09f0*/  SHF.L.U32 R7, R7, 0x10, RZ ;  /* 0x0000001007077819 */ /* 0x000fe200000006ff */
[----:B------:R-:W-:Y:S01]  /*0a00*/  FADD R9, R30, R9 ;  /* 0x000000091e097221 */ /* 0x000fe20000000000 */
[----:B------:R-:W-:-:S02]  /*0a10*/  SHF.L.U32 R28, R28, 0x10, RZ ;  /* 0x000000101c1c7819 */ /* 0x000fc400000006ff */
[----:B------:R-:W-:Y:S01]  /*0a20*/  SHF.L.U32 R33, R6, 0x10, RZ ;  /* 0x0000001006217819 */ /* 0x000fe200000006ff */
[----:B------:R-:W-:Y:S01]  /*0a30*/  FADD R31, R31, R4 ;  /* 0x000000041f1f7221 */ /* 0x000fe20000000000 */
[----:B------:R-:W-:Y:S01]  /*0a40*/  FADD R11, R32, R11 ;  /* 0x0000000b200b7221 */ /* 0x000fe20000000000 */
[----:B0-----:R-:W-:Y:S01]  /*0a50*/  FMUL R4, R22, R9 ;  /* 0x0000000916047220 */ /* 0x001fe20000400000 */
[----:B------:R-:W-:Y:S01]  /*0a60*/  FADD R7, R8, R7 ;  /* 0x0000000708077221 */ /* 0x000fe20000000000 */
[----:B------:R-:W-:Y:S01]  /*0a70*/  FADD R33, R33, R28 ;  /* 0x0000001c21217221 */ /* 0x000fe20000000000 */
[----:B------:R-:W-:Y:S01]  /*0a80*/  FMUL R6, R22, R11 ;  /* 0x0000000b16067220 */ /* 0x000fe20000400000 */
[----:B--2---:R-:W-:Y:S01]  /*0a90*/  FMUL R13, R4, R13 ;  /* 0x0000000d040d7220 */ /* 0x004fe20000400000 */
[C---:B------:R-:W-:Y:S01]  /*0aa0*/  FMUL R27, R22.reuse, R27 ;  /* 0x0000001b161b7220 */ /* 0x040fe20000400000 */
[C---:B------:R-:W-:Y:S01]  /*0ab0*/  FMUL R29, R22.reuse, R29 ;  /* 0x0000001d161d7220 */ /* 0x040fe20000400000 */
[C---:B------:R-:W-:Y:S01]  /*0ac0*/  FMUL R5, R22.reuse, R5 ;  /* 0x0000000516057220 */ /* 0x040fe20000400000 */
[C---:B------:R-:W-:Y:S01]  /*0ad0*/  FMUL R4, R22.reuse, R31 ;  /* 0x0000001f16047220 */ /* 0x040fe20000400000 */
[C---:B------:R-:W-:Y:S01]  /*0ae0*/  FMUL R7, R22.reuse, R7 ;  /* 0x0000000716077220 */ /* 0x040fe20000400000 */
[----:B------:R-:W-:Y:S01]  /*0af0*/  FMUL R8, R22, R33 ;  /* 0x0000002116087220 */ /* 0x000fe20000400000 */
[----:B------:R-:W-:Y:S01]  /*0b00*/  FMUL R15, R15, R6 ;  /* 0x000000060f0f7220 */ /* 0x000fe20000400000 */
[----:B------:R-:W-:Y:S01]  /*0b10*/  FMUL R12, R27, R12 ;  /* 0x0000000c1b0c7220 */ /* 0x000fe20000400000 */
[----:B------:R-:W-:Y:S01]  /*0b20*/  FMUL R14, R14, R29 ;  /* 0x0000001d0e0e7220 */ /* 0x000fe20000400000 */
[----:B---3--:R-:W-:Y:S01]  /*0b30*/  FMUL R6, R5, R16 ;  /* 0x0000001005067220 */ /* 0x008fe20000400000 */
[----:B------:R-:W-:Y:S01]  /*0b40*/  FMUL R17, R4, R17 ;  /* 0x0000001104117220 */ /* 0x000fe20000400000 */
[----:B------:R-:W-:Y:S01]  /*0b50*/  FMUL R7, R18, R7 ;  /* 0x0000000712077220 */ /* 0x000fe20000400000 */
[----:B------:R-:W-:Y:S01]  /*0b60*/  FMUL R8, R19, R8 ;  /* 0x0000000813087220 */ /* 0x000fe20000400000 */
[----:B------:R-:W-:-:S02]  /*0b70*/  F2FP.BF16.PACK_AB R4, R13, R12 ;  /* 0x0000000c0d04723e */ /* 0x000fc400000010ff */
[----:B------:R-:W-:Y:S02]  /*0b80*/  F2FP.BF16.PACK_AB R5, R15, R14 ;  /* 0x0000000e0f05723e */ /* 0x000fe400000010ff */
[----:B------:R-:W-:Y:S02]  /*0b90*/  F2FP.BF16.PACK_AB R6, R17, R6 ;  /* 0x000000061106723e */ /* 0x000fe400000010ff */
[----:B------:R-:W-:-:S05]  /*0ba0*/  F2FP.BF16.PACK_AB R7, R8, R7 ;  /* 0x000000070807723e */ /* 0x000fca00000010ff */
[----:B------:R0:W-:Y:S01]  /*0bb0*/  @!P1 STG.E.128 [R20.64], R4 ;  /* 0x0000000414009986 */ /* 0x0001e2000c101d04 */
[----:B------:R-:W-:Y:S05]  /*0bc0*/  @!P0 BRA `(.L_x_1) ;  /* 0xfffffb3000008947 */ /* 0x000fea000383ffff */
[----:B------:R-:W-:Y:S05]  /*0bd0*/  EXIT ;  /* 0x000000000000794d */ /* 0x000fea0003800000 */
.L_x_2:
[----:B------:R-:W-:-:S00]  /*0be0*/  BRA `(.L_x_2) ;  /* 0xfffffff000007947 */ /* 0x000fc0000383ffff */
[----:B------:R-:W-:-:S00]  /*0bf0*/  NOP ;  /* 0x0000000000007918 */ /* 0x000fc00000000000 */
        /* <DEDUP_REMOVED lines=8> */
.L_x_3:


//--------------------- .nv.global.init           --------------------------
	.section	.nv.global.init,"aw",@progbits
.nv.global.init:
	.type		_$_str,@object
	.size		_$_str,(.L_0 - _$_str)
_$_str:
        /*0000*/ 	.byte	0x5f, 0x5f, 0x43, 0x55, 0x44, 0x41, 0x5f, 0x46, 0x54, 0x5a, 0x00
.L_0:


//--------------------- .nv.shared.triton_red_fused__to_copy_add_mean_mul_pow_rsqrt_13 --------------------------
	.section	.nv.shared.triton_red_fused__to_copy_add_mean_mul_pow_rsqrt_13,"aw",@nobits
	.sectionflags	@""
	.align	16
